//
// Generated by NVIDIA NVVM Compiler
//
// Compiler Build ID: CL-36424714
// Cuda compilation tools, release 13.0, V13.0.88
// Based on NVVM 20.0.0
//

.version 9.0
.target sm_100
.address_size 64

	// .globl	_Z11dot_productPiS_S_i
// _ZZ11dot_productPiS_S_iE5cache has been demoted

.visible .entry _Z11dot_productPiS_S_i(
	.param .u64 .ptr .align 1 _Z11dot_productPiS_S_i_param_0,
	.param .u64 .ptr .align 1 _Z11dot_productPiS_S_i_param_1,
	.param .u64 .ptr .align 1 _Z11dot_productPiS_S_i_param_2,
	.param .u32 _Z11dot_productPiS_S_i_param_3
)
{
	.reg .pred 	%p<11>;
	.reg .b32 	%r<77>;
	.reg .b64 	%rd<20>;
	// demoted variable
	.shared .align 4 .b8 _ZZ11dot_productPiS_S_iE5cache[512];
	ld.param.u64 	%rd4, [_Z11dot_productPiS_S_i_param_0];
	ld.param.u64 	%rd5, [_Z11dot_productPiS_S_i_param_1];
	ld.param.u64 	%rd3, [_Z11dot_productPiS_S_i_param_2];
	ld.param.u32 	%r29, [_Z11dot_productPiS_S_i_param_3];
	cvta.to.global.u64 	%rd1, %rd5;
	cvta.to.global.u64 	%rd2, %rd4;
	mov.u32 	%r1, %tid.x;
	mov.u32 	%r76, %ntid.x;
	mov.u32 	%r31, %ctaid.x;
	mad.lo.s32 	%r71, %r76, %r31, %r1;
	mov.u32 	%r32, %nctaid.x;
	mul.lo.s32 	%r4, %r76, %r32;
	setp.ge.s32 	%p1, %r71, %r29;
	mov.b32 	%r75, 0;
	@%p1 bra 	$L__BB0_7;
	add.s32 	%r35, %r71, %r4;
	max.s32 	%r36, %r29, %r35;
	setp.lt.s32 	%p2, %r35, %r29;
	selp.u32 	%r37, 1, 0, %p2;
	add.s32 	%r38, %r35, %r37;
	sub.s32 	%r39, %r36, %r38;
	div.u32 	%r40, %r39, %r4;
	add.s32 	%r41, %r40, %r37;
	add.s32 	%r5, %r41, 1;
	and.b32  	%r6, %r5, 3;
	setp.lt.u32 	%p3, %r41, 3;
	mov.b32 	%r75, 0;
	@%p3 bra 	$L__BB0_4;
	and.b32  	%r43, %r5, -4;
	shl.b32 	%r7, %r4, 2;
	neg.s32 	%r66, %r43;
	mov.b32 	%r75, 0;
	mul.wide.s32 	%rd9, %r4, 4;
$L__BB0_3:
	mul.wide.s32 	%rd6, %r71, 4;
	add.s64 	%rd7, %rd2, %rd6;
	ld.global.u32 	%r44, [%rd7];
	add.s64 	%rd8, %rd1, %rd6;
	ld.global.u32 	%r45, [%rd8];
	mad.lo.s32 	%r46, %r45, %r44, %r75;
	add.s64 	%rd10, %rd7, %rd9;
	ld.global.u32 	%r47, [%rd10];
	add.s64 	%rd11, %rd8, %rd9;
	ld.global.u32 	%r48, [%rd11];
	mad.lo.s32 	%r49, %r48, %r47, %r46;
	add.s64 	%rd12, %rd10, %rd9;
	ld.global.u32 	%r50, [%rd12];
	add.s64 	%rd13, %rd11, %rd9;
	ld.global.u32 	%r51, [%rd13];
	mad.lo.s32 	%r52, %r51, %r50, %r49;
	add.s64 	%rd14, %rd12, %rd9;
	ld.global.u32 	%r53, [%rd14];
	add.s64 	%rd15, %rd13, %rd9;
	ld.global.u32 	%r54, [%rd15];
	mad.lo.s32 	%r75, %r54, %r53, %r52;
	add.s32 	%r71, %r71, %r7;
	add.s32 	%r66, %r66, 4;
	setp.ne.s32 	%p4, %r66, 0;
	@%p4 bra 	$L__BB0_3;
$L__BB0_4:
	setp.eq.s32 	%p5, %r6, 0;
	@%p5 bra 	$L__BB0_7;
	neg.s32 	%r72, %r6;
$L__BB0_6:
	.pragma "nounroll";
	mul.wide.s32 	%rd16, %r71, 4;
	add.s64 	%rd17, %rd1, %rd16;
	add.s64 	%rd18, %rd2, %rd16;
	ld.global.u32 	%r55, [%rd18];
	ld.global.u32 	%r56, [%rd17];
	mad.lo.s32 	%r75, %r56, %r55, %r75;
	add.s32 	%r71, %r71, %r4;
	add.s32 	%r72, %r72, 1;
	setp.ne.s32 	%p6, %r72, 0;
	@%p6 bra 	$L__BB0_6;
$L__BB0_7:
	shl.b32 	%r57, %r1, 2;
	mov.u32 	%r58, _ZZ11dot_productPiS_S_iE5cache;
	add.s32 	%r26, %r58, %r57;
	st.shared.u32 	[%r26], %r75;
	bar.sync 	0;
	setp.lt.u32 	%p7, %r76, 2;
	@%p7 bra 	$L__BB0_11;
$L__BB0_8:
	shr.u32 	%r28, %r76, 1;
	bar.sync 	0;
	setp.ge.u32 	%p8, %r1, %r28;
	@%p8 bra 	$L__BB0_10;
	shl.b32 	%r59, %r28, 2;
	add.s32 	%r60, %r26, %r59;
	ld.shared.u32 	%r61, [%r60];
	ld.shared.u32 	%r62, [%r26];
	add.s32 	%r63, %r62, %r61;
	st.shared.u32 	[%r26], %r63;
$L__BB0_10:
	setp.gt.u32 	%p9, %r76, 3;
	mov.u32 	%r76, %r28;
	@%p9 bra 	$L__BB0_8;
$L__BB0_11:
	setp.ne.s32 	%p10, %r1, 0;
	@%p10 bra 	$L__BB0_13;
	ld.shared.u32 	%r64, [_ZZ11dot_productPiS_S_iE5cache];
	cvta.to.global.u64 	%rd19, %rd3;
	atom.global.add.u32 	%r65, [%rd19], %r64;
$L__BB0_13:
	ret;

}
	// .globl	_Z19dot_product_shufflePiS_S_i
.visible .entry _Z19dot_product_shufflePiS_S_i(
	.param .u64 .ptr .align 1 _Z19dot_product_shufflePiS_S_i_param_0,
	.param .u64 .ptr .align 1 _Z19dot_product_shufflePiS_S_i_param_1,
	.param .u64 .ptr .align 1 _Z19dot_product_shufflePiS_S_i_param_2,
	.param .u32 _Z19dot_product_shufflePiS_S_i_param_3
)
{
	.reg .pred 	%p<13>;
	.reg .b32 	%r<76>;
	.reg .b64 	%rd<20>;

	ld.param.u64 	%rd4, [_Z19dot_product_shufflePiS_S_i_param_0];
	ld.param.u64 	%rd5, [_Z19dot_product_shufflePiS_S_i_param_1];
	ld.param.u64 	%rd3, [_Z19dot_product_shufflePiS_S_i_param_2];
	ld.param.u32 	%r26, [_Z19dot_product_shufflePiS_S_i_param_3];
	cvta.to.global.u64 	%rd1, %rd5;
	cvta.to.global.u64 	%rd2, %rd4;
	mov.u32 	%r1, %tid.x;
	mov.u32 	%r28, %ntid.x;
	mov.u32 	%r29, %ctaid.x;
	mad.lo.s32 	%r73, %r28, %r29, %r1;
	mov.u32 	%r30, %nctaid.x;
	mul.lo.s32 	%r3, %r28, %r30;
	setp.ge.s32 	%p1, %r73, %r26;
	mov.b32 	%r75, 0;
	@%p1 bra 	$L__BB1_7;
	add.s32 	%r33, %r73, %r3;
	max.s32 	%r34, %r26, %r33;
	setp.lt.s32 	%p2, %r33, %r26;
	selp.u32 	%r35, 1, 0, %p2;
	add.s32 	%r36, %r33, %r35;
	sub.s32 	%r37, %r34, %r36;
	div.u32 	%r38, %r37, %r3;
	add.s32 	%r39, %r38, %r35;
	add.s32 	%r4, %r39, 1;
	and.b32  	%r5, %r4, 3;
	setp.lt.u32 	%p3, %r39, 3;
	mov.b32 	%r75, 0;
	@%p3 bra 	$L__BB1_4;
	and.b32  	%r41, %r4, -4;
	shl.b32 	%r6, %r3, 2;
	neg.s32 	%r72, %r41;
	mov.b32 	%r75, 0;
	mul.wide.s32 	%rd9, %r3, 4;
$L__BB1_3:
	mul.wide.s32 	%rd6, %r73, 4;
	add.s64 	%rd7, %rd2, %rd6;
	ld.global.u32 	%r42, [%rd7];
	add.s64 	%rd8, %rd1, %rd6;
	ld.global.u32 	%r43, [%rd8];
	mad.lo.s32 	%r44, %r43, %r42, %r75;
	add.s64 	%rd10, %rd7, %rd9;
	ld.global.u32 	%r45, [%rd10];
	add.s64 	%rd11, %rd8, %rd9;
	ld.global.u32 	%r46, [%rd11];
	mad.lo.s32 	%r47, %r46, %r45, %r44;
	add.s64 	%rd12, %rd10, %rd9;
	ld.global.u32 	%r48, [%rd12];
	add.s64 	%rd13, %rd11, %rd9;
	ld.global.u32 	%r49, [%rd13];
	mad.lo.s32 	%r50, %r49, %r48, %r47;
	add.s64 	%rd14, %rd12, %rd9;
	ld.global.u32 	%r51, [%rd14];
	add.s64 	%rd15, %rd13, %rd9;
	ld.global.u32 	%r52, [%rd15];
	mad.lo.s32 	%r75, %r52, %r51, %r50;
	add.s32 	%r73, %r73, %r6;
	add.s32 	%r72, %r72, 4;
	setp.eq.s32 	%p4, %r72, 0;
	@%p4 bra 	$L__BB1_4;
	bra.uni 	$L__BB1_3;
$L__BB1_4:
	setp.eq.s32 	%p5, %r5, 0;
	@%p5 bra 	$L__BB1_7;
	neg.s32 	%r69, %r5;
$L__BB1_6:
	.pragma "nounroll";
	mul.wide.s32 	%rd16, %r73, 4;
	add.s64 	%rd17, %rd1, %rd16;
	add.s64 	%rd18, %rd2, %rd16;
	ld.global.u32 	%r53, [%rd18];
	ld.global.u32 	%r54, [%rd17];
	mad.lo.s32 	%r75, %r54, %r53, %r75;
	add.s32 	%r73, %r73, %r3;
	add.s32 	%r69, %r69, 1;
	setp.eq.s32 	%p6, %r69, 0;
	@%p6 bra 	$L__BB1_7;
	bra.uni 	$L__BB1_6;
$L__BB1_7:
	shfl.sync.down.b32	%r55|%p7, %r75, 16, 31, -1;
	add.s32 	%r56, %r55, %r75;
	shfl.sync.down.b32	%r57|%p8, %r56, 8, 31, -1;
	add.s32 	%r58, %r57, %r56;
	shfl.sync.down.b32	%r59|%p9, %r58, 4, 31, -1;
	add.s32 	%r60, %r59, %r58;
	shfl.sync.down.b32	%r61|%p10, %r60, 2, 31, -1;
	add.s32 	%r62, %r61, %r60;
	shfl.sync.down.b32	%r63|%p11, %r62, 1, 31, -1;
	add.s32 	%r25, %r63, %r62;
	bar.sync 	0;
	and.b32  	%r64, %r1, 31;
	setp.ne.s32 	%p12, %r64, 0;
	@%p12 bra 	$L__BB1_9;
	cvta.to.global.u64 	%rd19, %rd3;
	atom.global.add.u32 	%r65, [%rd19], %r25;
$L__BB1_9:
	ret;

}


// ===== COMPILED SASS (sm_100) =====

	.target	sm_100

	.elftype	@"ET_EXEC"


//--------------------- .note.nv.tkinfo           --------------------------
	.section	.note.nv.tkinfo,"",@"SHT_NOTE"
	.sectionflags	@"SHF_NOTE_NV_TKINFO"
	.tkinfo
        /*0018*/ 	.word	0x00000002
        /*0030*/ 	.string	""
        /*0030*/ 	.string	"ptxas"
        /*0030*/ 	.string	"Cuda compilation tools, release 13.0, V13.0.88"
        /*0030*/ 	.string	"Build cuda_13.0.r13.0/compiler.36424714_0"
        /*0030*/ 	.string	"-arch sm_100 -m 64 "



//--------------------- .note.nv.cuinfo           --------------------------
	.section	.note.nv.cuinfo,"",@"SHT_NOTE"
	.sectionflags	@"SHF_NOTE_NV_CUINFO"
        /*0018*/ 	.short	0x0002
        /*001a*/ 	.short	0x0064
        /*001c*/ 	.short	0x0082
	.zero		2


//--------------------- .nv.info                  --------------------------
	.section	.nv.info,"",@"SHT_CUDA_INFO"
	.align	4


	//----- nvinfo : EIATTR_REGCOUNT
	.align		4
        /*0000*/ 	.byte	0x04, 0x2f
        /*0002*/ 	.short	(.L_1 - .L_0)
	.align		4
.L_0:
        /*0004*/ 	.word	index@(_Z11dot_productPiS_S_i)
        /*0008*/ 	.word	0x00000020


	//----- nvinfo : EIATTR_FRAME_SIZE
	.align		4
.L_1:
        /*000c*/ 	.byte	0x04, 0x11
        /*000e*/ 	.short	(.L_3 - .L_2)
	.align		4
.L_2:
        /*0010*/ 	.word	index@(_Z11dot_productPiS_S_i)
        /*0014*/ 	.word	0x00000000


	//----- nvinfo : EIATTR_REGCOUNT
	.align		4
.L_3:
        /*0018*/ 	.byte	0x04, 0x2f
        /*001a*/ 	.short	(.L_5 - .L_4)
	.align		4
.L_4:
        /*001c*/ 	.word	index@(_Z19dot_product_shufflePiS_S_i)
        /*0020*/ 	.word	0x0000001b


	//----- nvinfo : EIATTR_FRAME_SIZE
	.align		4
.L_5:
        /*0024*/ 	.byte	0x04, 0x11
        /*0026*/ 	.short	(.L_7 - .L_6)
	.align		4
.L_6:
        /*0028*/ 	.word	index@(_Z19dot_product_shufflePiS_S_i)
        /*002c*/ 	.word	0x00000000


	//----- nvinfo : EIATTR_MIN_STACK_SIZE
	.align		4
.L_7:
        /*0030*/ 	.byte	0x04, 0x12
        /*0032*/ 	.short	(.L_9 - .L_8)
	.align		4
.L_8:
        /*0034*/ 	.word	index@(_Z19dot_product_shufflePiS_S_i)
        /*0038*/ 	.word	0x00000000


	//----- nvinfo : EIATTR_MIN_STACK_SIZE
	.align		4
.L_9:
        /*003c*/ 	.byte	0x04, 0x12
        /*003e*/ 	.short	(.L_11 - .L_10)
	.align		4
.L_10:
        /*0040*/ 	.word	index@(_Z11dot_productPiS_S_i)
        /*0044*/ 	.word	0x00000000
.L_11:


//--------------------- .nv.compat                --------------------------
	.section	.nv.compat,"",@"SHT_CUDA_COMPAT_INFO"
	.align	4
        /*0000*/ 	.byte	0x02, 0x09, 0x00, 0x00, 0x02, 0x02, 0x01, 0x00, 0x02, 0x05, 0x05, 0x00, 0x03, 0x07, 0x01, 0x01
        /*0010*/ 	.byte	0x02, 0x03, 0x00, 0x00, 0x02, 0x06, 0x01, 0x00, 0x04, 0x0b, 0x08, 0x00, 0x09, 0x00, 0x00, 0x00
        /*0020*/ 	.byte	0x00, 0x00, 0x00, 0x00


//--------------------- .nv.info._Z19dot_product_shufflePiS_S_i --------------------------
	.section	.nv.info._Z19dot_product_shufflePiS_S_i,"",@"SHT_CUDA_INFO"
	.sectionflags	@""
	.align	4


	//----- nvinfo : EIATTR_CUDA_API_VERSION
	.align		4
        /*0000*/ 	.byte	0x04, 0x37
        /*0002*/ 	.short	(.L_13 - .L_12)
.L_12:
        /*0004*/ 	.word	0x00000082


	//----- nvinfo : EIATTR_KPARAM_INFO
	.align		4
.L_13:
        /*0008*/ 	.byte	0x04, 0x17
        /*000a*/ 	.short	(.L_15 - .L_14)
.L_14:
        /*000c*/ 	.word	0x00000000
        /*0010*/ 	.short	0x0003
        /*0012*/ 	.short	0x0018
        /*0014*/ 	.byte	0x00, 0xf0, 0x11, 0x00


	//----- nvinfo : EIATTR_KPARAM_INFO
	.align		4
.L_15:
        /*0018*/ 	.byte	0x04, 0x17
        /*001a*/ 	.short	(.L_17 - .L_16)
.L_16:
        /*001c*/ 	.word	0x00000000
        /*0020*/ 	.short	0x0002
        /*0022*/ 	.short	0x0010
        /*0024*/ 	.byte	0x00, 0xf5, 0x21, 0x00


	//----- nvinfo : EIATTR_KPARAM_INFO
	.align		4
.L_17:
        /*0028*/ 	.byte	0x04, 0x17
        /*002a*/ 	.short	(.L_19 - .L_18)
.L_18:
        /*002c*/ 	.word	0x00000000
        /*0030*/ 	.short	0x0001
        /*0032*/ 	.short	0x0008
        /*0034*/ 	.byte	0x00, 0xf5, 0x21, 0x00


	//----- nvinfo : EIATTR_KPARAM_INFO
	.align		4
.L_19:
        /*0038*/ 	.byte	0x04, 0x17
        /*003a*/ 	.short	(.L_21 - .L_20)
.L_20:
        /*003c*/ 	.word	0x00000000
        /*0040*/ 	.short	0x0000
        /*0042*/ 	.short	0x0000
        /*0044*/ 	.byte	0x00, 0xf5, 0x21, 0x00


	//----- nvinfo : EIATTR_SPARSE_MMA_MASK
	.align		4
.L_21:
        /*0048*/ 	.byte	0x03, 0x50
        /*004a*/ 	.short	0x0000


	//----- nvinfo : EIATTR_MAXREG_COUNT
	.align		4
        /*004c*/ 	.byte	0x03, 0x1b
        /*004e*/ 	.short	0x00ff


	//----- nvinfo : EIATTR_NUM_BARRIERS
	.align		4
        /*0050*/ 	.byte	0x02, 0x4c
        /*0052*/ 	.byte	0x01
	.zero		1


	//----- nvinfo : EIATTR_MERCURY_ISA_VERSION
	.align		4
        /*0054*/ 	.byte	0x03, 0x5f
        /*0056*/ 	.short	0x0101


	//----- nvinfo : EIATTR_INT_WARP_WIDE_INSTR_OFFSETS
	.align		4
        /*0058*/ 	.byte	0x04, 0x31
        /*005a*/ 	.short	(.L_23 - .L_22)


	//   ....[0]....
.L_22:
        /*005c*/ 	.word	0x00000670


	//   ....[1]....
        /*0060*/ 	.word	0x00000680


	//----- nvinfo : EIATTR_COOP_GROUP_MASK_REGIDS
	.align		4
.L_23:
        /*0064*/ 	.byte	0x04, 0x29
        /*0066*/ 	.short	(.L_25 - .L_24)


	//   ....[0]....
.L_24:
        /*0068*/ 	.word	0xffffffff


	//   ....[1]....
        /*006c*/ 	.word	0xffffffff


	//   ....[2]....
        /*0070*/ 	.word	0xffffffff


	//   ....[3]....
        /*0074*/ 	.word	0xffffffff


	//   ....[4]....
        /*0078*/ 	.word	0xffffffff


	//----- nvinfo : EIATTR_COOP_GROUP_INSTR_OFFSETS
	.align		4
.L_25:
        /*007c*/ 	.byte	0x04, 0x28
        /*007e*/ 	.short	(.L_27 - .L_26)


	//   ....[0]....
.L_26:
        /*0080*/ 	.word	0x00000580


	//   ....[1]....
        /*0084*/ 	.word	0x000005c0


	//   ....[2]....
        /*0088*/ 	.word	0x000005e0


	//   ....[3]....
        /*008c*/ 	.word	0x00000600


	//   ....[4]....
        /*0090*/ 	.word	0x00000620


	//----- nvinfo : EIATTR_VRC_CTA_INIT_COUNT
	.align		4
.L_27:
        /*0094*/ 	.byte	0x02, 0x4a
	.zero		1
	.zero		1


	//----- nvinfo : EIATTR_EXIT_INSTR_OFFSETS
	.align		4
        /*0098*/ 	.byte	0x04, 0x1c
        /*009a*/ 	.short	(.L_29 - .L_28)


	//   ....[0]....
.L_28:
        /*009c*/ 	.word	0x00000630


	//   ....[1]....
        /*00a0*/ 	.word	0x000006d0


	//----- nvinfo : EIATTR_CRS_STACK_SIZE
	.align		4
.L_29:
        /*00a4*/ 	.byte	0x04, 0x1e
        /*00a6*/ 	.short	(.L_31 - .L_30)
.L_30:
        /*00a8*/ 	.word	0x00000000


	//----- nvinfo : EIATTR_CBANK_PARAM_SIZE
	.align		4
.L_31:
        /*00ac*/ 	.byte	0x03, 0x19
        /*00ae*/ 	.short	0x001c


	//----- nvinfo : EIATTR_PARAM_CBANK
	.align		4
        /*00b0*/ 	.byte	0x04, 0x0a
        /*00b2*/ 	.short	(.L_33 - .L_32)
	.align		4
.L_32:
        /*00b4*/ 	.word	index@(.nv.constant0._Z19dot_product_shufflePiS_S_i)
        /*00b8*/ 	.short	0x0380
        /*00ba*/ 	.short	0x001c


	//----- nvinfo : EIATTR_SW_WAR
	.align		4
.L_33:
        /*00bc*/ 	.byte	0x04, 0x36
        /*00be*/ 	.short	(.L_35 - .L_34)
.L_34:
        /*00c0*/ 	.word	0x00000008
.L_35:


//--------------------- .nv.info._Z11dot_productPiS_S_i --------------------------
	.section	.nv.info._Z11dot_productPiS_S_i,"",@"SHT_CUDA_INFO"
	.sectionflags	@""
	.align	4


	//----- nvinfo : EIATTR_CUDA_API_VERSION
	.align		4
        /*0000*/ 	.byte	0x04, 0x37
        /*0002*/ 	.short	(.L_37 - .L_36)
.L_36:
        /*0004*/ 	.word	0x00000082


	//----- nvinfo : EIATTR_KPARAM_INFO
	.align		4
.L_37:
        /*0008*/ 	.byte	0x04, 0x17
        /*000a*/ 	.short	(.L_39 - .L_38)
.L_38:
        /*000c*/ 	.word	0x00000000
        /*0010*/ 	.short	0x0003
        /*0012*/ 	.short	0x0018
        /*0014*/ 	.byte	0x00, 0xf0, 0x11, 0x00


	//----- nvinfo : EIATTR_KPARAM_INFO
	.align		4
.L_39:
        /*0018*/ 	.byte	0x04, 0x17
        /*001a*/ 	.short	(.L_41 - .L_40)
.L_40:
        /*001c*/ 	.word	0x00000000
        /*0020*/ 	.short	0x0002
        /*0022*/ 	.short	0x0010
        /*0024*/ 	.byte	0x00, 0xf5, 0x21, 0x00


	//----- nvinfo : EIATTR_KPARAM_INFO
	.align		4
.L_41:
        /*0028*/ 	.byte	0x04, 0x17
        /*002a*/ 	.short	(.L_43 - .L_42)
.L_42:
        /*002c*/ 	.word	0x00000000
        /*0030*/ 	.short	0x0001
        /*0032*/ 	.short	0x0008
        /*0034*/ 	.byte	0x00, 0xf5, 0x21, 0x00


	//----- nvinfo : EIATTR_KPARAM_INFO
	.align		4
.L_43:
        /*0038*/ 	.byte	0x04, 0x17
        /*003a*/ 	.short	(.L_45 - .L_44)
.L_44:
        /*003c*/ 	.word	0x00000000
        /*0040*/ 	.short	0x0000
        /*0042*/ 	.short	0x0000
        /*0044*/ 	.byte	0x00, 0xf5, 0x21, 0x00


	//----- nvinfo : EIATTR_SPARSE_MMA_MASK
	.align		4
.L_45:
        /*0048*/ 	.byte	0x03, 0x50
        /*004a*/ 	.short	0x0000


	//----- nvinfo : EIATTR_MAXREG_COUNT
	.align		4
        /*004c*/ 	.byte	0x03, 0x1b
        /*004e*/ 	.short	0x00ff


	//----- nvinfo : EIATTR_NUM_BARRIERS
	.align		4
        /*0050*/ 	.byte	0x02, 0x4c
        /*0052*/ 	.byte	0x01
	.zero		1


	//----- nvinfo : EIATTR_MERCURY_ISA_VERSION
	.align		4
        /*0054*/ 	.byte	0x03, 0x5f
        /*0056*/ 	.short	0x0101


	//----- nvinfo : EIATTR_VRC_CTA_INIT_COUNT
	.align		4
        /*0058*/ 	.byte	0x02, 0x4a
	.zero		1
	.zero		1


	//----- nvinfo : EIATTR_EXIT_INSTR_OFFSETS
	.align		4
        /*005c*/ 	.byte	0x04, 0x1c
        /*005e*/ 	.short	(.L_47 - .L_46)


	//   ....[0]....
.L_46:
        /*0060*/ 	.word	0x00001080


	//   ....[1]....
        /*0064*/ 	.word	0x000010f0


	//----- nvinfo : EIATTR_CRS_STACK_SIZE
	.align		4
.L_47:
        /*0068*/ 	.byte	0x04, 0x1e
        /*006a*/ 	.short	(.L_49 - .L_48)
.L_48:
        /*006c*/ 	.word	0x00000000


	//----- nvinfo : EIATTR_CBANK_PARAM_SIZE
	.align		4
.L_49:
        /*0070*/ 	.byte	0x03, 0x19
        /*0072*/ 	.short	0x001c


	//----- nvinfo : EIATTR_PARAM_CBANK
	.align		4
        /*0074*/ 	.byte	0x04, 0x0a
        /*0076*/ 	.short	(.L_51 - .L_50)
	.align		4
.L_50:
        /*0078*/ 	.word	index@(.nv.constant0._Z11dot_productPiS_S_i)
        /*007c*/ 	.short	0x0380
        /*007e*/ 	.short	0x001c


	//----- nvinfo : EIATTR_SW_WAR
	.align		4
.L_51:
        /*0080*/ 	.byte	0x04, 0x36
        /*0082*/ 	.short	(.L_53 - .L_52)
.L_52:
        /*0084*/ 	.word	0x00000008
.L_53:


//--------------------- .nv.callgraph             --------------------------
	.section	.nv.callgraph,"",@"SHT_CUDA_CALLGRAPH"
	.align	4
	.sectionentsize	8
	.align		4
        /*0000*/ 	.word	0x00000000
	.align		4
        /*0004*/ 	.word	0xffffffff
	.align		4
        /*0008*/ 	.word	0x00000000
	.align		4
        /*000c*/ 	.word	0xfffffffe
	.align		4
        /*0010*/ 	.word	0x00000000
	.align		4
        /*0014*/ 	.word	0xfffffffd
	.align		4
        /*0018*/ 	.word	0x00000000
	.align		4
        /*001c*/ 	.word	0xfffffffc


//--------------------- .text._Z19dot_product_shufflePiS_S_i --------------------------
	.section	.text._Z19dot_product_shufflePiS_S_i,"ax",@progbits
	.align	128
        .global         _Z19dot_product_shufflePiS_S_i
        .type           _Z19dot_product_shufflePiS_S_i,@function
        .size           _Z19dot_product_shufflePiS_S_i,(.L_x_22 - _Z19dot_product_shufflePiS_S_i)
        .other          _Z19dot_product_shufflePiS_S_i,@"STO_CUDA_ENTRY STV_DEFAULT"
_Z19dot_product_shufflePiS_S_i:
.text._Z19dot_product_shufflePiS_S_i:
[----:B------:R-:W-:Y:S01]  /*0000*/  LDC R1, c[0x0][0x37c] ;  /* 0x0000df00ff017b82 */ /* 0x000fe20000000800 */
[----:B------:R-:W0:Y:S01]  /*0010*/  S2R R0, SR_TID.X ;  /* 0x0000000000007919 */ /* 0x000e220000002100 */
[----:B------:R-:W0:Y:S06]  /*0020*/  LDCU UR4, c[0x0][0x360] ;  /* 0x00006c00ff0477ac */ /* 0x000e2c0008000800 */
[----:B------:R-:W1:Y:S01]  /*0030*/  LDC R5, c[0x0][0x370] ;  /* 0x0000dc00ff057b82 */ /* 0x000e620000000800 */
[----:B------:R-:W-:Y:S01]  /*0040*/  BSSY.RECONVERGENT B0, `(.L_x_0) ;  /* 0x0000053000007945 */ /* 0x000fe20003800200 */
[----:B------:R-:W0:Y:S01]  /*0050*/  S2R R3, SR_CTAID.X ;  /* 0x0000000000037919 */ /* 0x000e220000002500 */
[----:B------:R-:W2:Y:S01]  /*0060*/  LDCU UR5, c[0x0][0x398] ;  /* 0x00007300ff0577ac */ /* 0x000ea20008000800 */
[----:B------:R-:W-:Y:S01]  /*0070*/  HFMA2 R4, -RZ, RZ, 0, 0 ;  /* 0x00000000ff047431 */ /* 0x000fe200000001ff */
[----:B------:R-:W3:Y:S01]  /*0080*/  LDCU.64 UR6, c[0x0][0x358] ;  /* 0x00006b00ff0677ac */ /* 0x000ee20008000a00 */
[----:B0-----:R-:W-:-:S02]  /*0090*/  IMAD R2, R3, UR4, R0 ;  /* 0x0000000403027c24 */ /* 0x001fc4000f8e0200 */
[----:B-1----:R-:W-:-:S03]  /*00a0*/  IMAD R3, R5, UR4, RZ ;  /* 0x0000000405037c24 */ /* 0x002fc6000f8e02ff */
[----:B--2---:R-:W-:-:S13]  /*00b0*/  ISETP.GE.AND P0, PT, R2, UR5, PT ;  /* 0x0000000502007c0c */ /* 0x004fda000bf06270 */
[----:B---3--:R-:W-:Y:S05]  /*00c0*/  @P0 BRA `(.L_x_1) ;  /* 0x0000000400280947 */ /* 0x008fea0003800000 */
[----:B------:R-:W0:Y:S01]  /*00d0*/  I2F.U32.RP R9, R3 ;  /* 0x0000000300097306 */ /* 0x000e220000209000 */
[C---:B------:R-:W-:Y:S01]  /*00e0*/  IMAD.IADD R6, R3.reuse, 0x1, R2 ;  /* 0x0000000103067824 */ /* 0x040fe200078e0202 */
[----:B------:R-:W-:Y:S01]  /*00f0*/  IADD3 R11, PT, PT, RZ, -R3, RZ ;  /* 0x80000003ff0b7210 */ /* 0x000fe20007ffe0ff */
[----:B------:R-:W-:Y:S01]  /*0100*/  BSSY.RECONVERGENT B1, `(.L_x_2) ;  /* 0x0000039000017945 */ /* 0x000fe20003800200 */
[----:B------:R-:W-:Y:S02]  /*0110*/  ISETP.NE.U32.AND P2, PT, R3, RZ, PT ;  /* 0x000000ff0300720c */ /* 0x000fe40003f45070 */
[C---:B------:R-:W-:Y:S02]  /*0120*/  ISETP.GE.AND P0, PT, R6.reuse, UR5, PT ;  /* 0x0000000506007c0c */ /* 0x040fe4000bf06270 */
[----:B------:R-:W-:Y:S02]  /*0130*/  VIMNMX R7, PT, PT, R6, UR5, !PT ;  /* 0x0000000506077c48 */ /* 0x000fe4000ffe0100 */
[----:B------:R-:W-:-:S04]  /*0140*/  SEL R8, RZ, 0x1, P0 ;  /* 0x00000001ff087807 */ /* 0x000fc80000000000 */
[----:B------:R-:W-:Y:S01]  /*0150*/  IADD3 R6, PT, PT, R7, -R6, -R8 ;  /* 0x8000000607067210 */ /* 0x000fe20007ffe808 */
[----:B0-----:R-:W0:Y:S02]  /*0160*/  MUFU.RCP R9, R9 ;  /* 0x0000000900097308 */ /* 0x001e240000001000 */
[----:B0-----:R-:W-:-:S06]  /*0170*/  VIADD R4, R9, 0xffffffe ;  /* 0x0ffffffe09047836 */ /* 0x001fcc0000000000 */
[----:B------:R0:W1:Y:S02]  /*0180*/  F2I.FTZ.U32.TRUNC.NTZ R5, R4 ;  /* 0x0000000400057305 */ /* 0x000064000021f000 */
[----:B0-----:R-:W-:Y:S01]  /*0190*/  MOV R4, RZ ;  /* 0x000000ff00047202 */ /* 0x001fe20000000f00 */
[----:B-1----:R-:W-:-:S04]  /*01a0*/  IMAD R11, R11, R5, RZ ;  /* 0x000000050b0b7224 */ /* 0x002fc800078e02ff */
[----:B------:R-:W-:-:S06]  /*01b0*/  IMAD.HI.U32 R5, R5, R11, R4 ;  /* 0x0000000b05057227 */ /* 0x000fcc00078e0004 */
[----:B------:R-:W-:-:S04]  /*01c0*/  IMAD.HI.U32 R5, R5, R6, RZ ;  /* 0x0000000605057227 */ /* 0x000fc800078e00ff */
[----:B------:R-:W-:-:S04]  /*01d0*/  IMAD.MOV R4, RZ, RZ, -R5 ;  /* 0x000000ffff047224 */ /* 0x000fc800078e0a05 */
[----:B------:R-:W-:Y:S02]  /*01e0*/  IMAD R6, R3, R4, R6 ;  /* 0x0000000403067224 */ /* 0x000fe400078e0206 */
[----:B------:R-:W-:-:S03]  /*01f0*/  IMAD.MOV.U32 R4, RZ, RZ, RZ ;  /* 0x000000ffff047224 */ /* 0x000fc600078e00ff */
[----:B------:R-:W-:-:S13]  /*0200*/  ISETP.GE.U32.AND P0, PT, R6, R3, PT ;  /* 0x000000030600720c */ /* 0x000fda0003f06070 */
[----:B------:R-:W-:Y:S01]  /*0210*/  @P0 IADD3 R6, PT, PT, -R3, R6, RZ ;  /* 0x0000000603060210 */ /* 0x000fe20007ffe1ff */
[----:B------:R-:W-:-:S03]  /*0220*/  @P0 VIADD R5, R5, 0x1 ;  /* 0x0000000105050836 */ /* 0x000fc60000000000 */
[----:B------:R-:W-:-:S13]  /*0230*/  ISETP.GE.U32.AND P1, PT, R6, R3, PT ;  /* 0x000000030600720c */ /* 0x000fda0003f26070 */
[----:B------:R-:W-:Y:S02]  /*0240*/  @P1 IADD3 R5, PT, PT, R5, 0x1, RZ ;  /* 0x0000000105051810 */ /* 0x000fe40007ffe0ff */
[----:B------:R-:W-:-:S05]  /*0250*/  @!P2 LOP3.LUT R5, RZ, R3, RZ, 0x33, !PT ;  /* 0x00000003ff05a212 */ /* 0x000fca00078e33ff */
[----:B------:R-:W-:-:S05]  /*0260*/  IMAD.IADD R8, R8, 0x1, R5 ;  /* 0x0000000108087824 */ /* 0x000fca00078e0205 */
[C---:B------:R-:W-:Y:S02]  /*0270*/  ISETP.GE.U32.AND P0, PT, R8.reuse, 0x3, PT ;  /* 0x000000030800780c */ /* 0x040fe40003f06070 */
[----:B------:R-:W-:-:S04]  /*0280*/  IADD3 R6, PT, PT, R8, 0x1, RZ ;  /* 0x0000000108067810 */ /* 0x000fc80007ffe0ff */
[----:B------:R-:W-:-:S04]  /*0290*/  LOP3.LUT R5, R6, 0x3, RZ, 0xc0, !PT ;  /* 0x0000000306057812 */ /* 0x000fc800078ec0ff */
[----:B------:R-:W-:-:S03]  /*02a0*/  ISETP.NE.AND P1, PT, R5, RZ, PT ;  /* 0x000000ff0500720c */ /* 0x000fc60003f25270 */
[----:B------:R-:W-:Y:S10]  /*02b0*/  @!P0 BRA `(.L_x_3) ;  /* 0x0000000000748947 */ /* 0x000ff40003800000 */
[----:B------:R-:W-:Y:S02]  /*02c0*/  LOP3.LUT R6, R6, 0xfffffffc, RZ, 0xc0, !PT ;  /* 0xfffffffc06067812 */ /* 0x000fe400078ec0ff */
[----:B------:R-:W-:-:S03]  /*02d0*/  MOV R4, RZ ;  /* 0x000000ff00047202 */ /* 0x000fc60000000f00 */
[----:B------:R-:W-:-:S07]  /*02e0*/  IMAD.MOV R6, RZ, RZ, -R6 ;  /* 0x000000ffff067224 */ /* 0x000fce00078e0a06 */
.L_x_4:
[----:B------:R-:W0:Y:S08]  /*02f0*/  LDC.64 R18, c[0x0][0x380] ;  /* 0x0000e000ff127b82 */ /* 0x000e300000000a00 */
[----:B------:R-:W1:Y:S01]  /*0300*/  LDC.64 R20, c[0x0][0x388] ;  /* 0x0000e200ff147b82 */ /* 0x000e620000000a00 */
[----:B0-----:R-:W-:-:S04]  /*0310*/  IMAD.WIDE R18, R2, 0x4, R18 ;  /* 0x0000000402127825 */ /* 0x001fc800078e0212 */
[----:B------:R-:W-:Y:S02]  /*0320*/  IMAD.WIDE R22, R3, 0x4, R18 ;  /* 0x0000000403167825 */ /* 0x000fe400078e0212 */
[----:B------:R-:W2:Y:S02]  /*0330*/  LDG.E R19, desc[UR6][R18.64] ;  /* 0x0000000612137981 */ /* 0x000ea4000c1e1900 */
[----:B-1----:R-:W-:-:S04]  /*0340*/  IMAD.WIDE R20, R2, 0x4, R20 ;  /* 0x0000000402147825 */ /* 0x002fc800078e0214 */
[C---:B------:R-:W-:Y:S02]  /*0350*/  IMAD.WIDE R10, R3.reuse, 0x4, R20 ;  /* 0x00000004030a7825 */ /* 0x040fe400078e0214 */
[----:B------:R-:W2:Y:S02]  /*0360*/  LDG.E R20, desc[UR6][R20.64] ;  /* 0x0000000614147981 */ /* 0x000ea4000c1e1900 */
[C---:B------:R-:W-:Y:S02]  /*0370*/  IMAD.WIDE R12, R3.reuse, 0x4, R22 ;  /* 0x00000004030c7825 */ /* 0x040fe400078e0216 */
[----:B------:R-:W3:Y:S02]  /*0380*/  LDG.E R22, desc[UR6][R22.64] ;  /* 0x0000000616167981 */ /* 0x000ee4000c1e1900 */
[C---:B------:R-:W-:Y:S02]  /*0390*/  IMAD.WIDE R8, R3.reuse, 0x4, R10 ;  /* 0x0000000403087825 */ /* 0x040fe400078e020a */
[----:B------:R-:W3:Y:S02]  /*03a0*/  LDG.E R10, desc[UR6][R10.64] ;  /* 0x000000060a0a7981 */ /* 0x000ee4000c1e1900 */
[----:B------:R-:W-:-:S02]  /*03b0*/  IMAD.WIDE R16, R3, 0x4, R12 ;  /* 0x0000000403107825 */ /* 0x000fc400078e020c */
[----:B------:R-:W4:Y:S02]  /*03c0*/  LDG.E R24, desc[UR6][R12.64] ;  /* 0x000000060c187981 */ /* 0x000f24000c1e1900 */
[----:B------:R-:W-:Y:S02]  /*03d0*/  IMAD.WIDE R14, R3, 0x4, R8 ;  /* 0x00000004030e7825 */ /* 0x000fe400078e0208 */
[----:B------:R-:W4:Y:S04]  /*03e0*/  LDG.E R8, desc[UR6][R8.64] ;  /* 0x0000000608087981 */ /* 0x000f28000c1e1900 */
[----:B------:R-:W5:Y:S04]  /*03f0*/  LDG.E R16, desc[UR6][R16.64] ;  /* 0x0000000610107981 */ /* 0x000f68000c1e1900 */
[----:B------:R-:W5:Y:S01]  /*0400*/  LDG.E R14, desc[UR6][R14.64] ;  /* 0x000000060e0e7981 */ /* 0x000f62000c1e1900 */
[----:B------:R-:W-:-:S04]  /*0410*/  IADD3 R6, PT, PT, R6, 0x4, RZ ;  /* 0x0000000406067810 */ /* 0x000fc80007ffe0ff */
[----:B------:R-:W-:Y:S02]  /*0420*/  ISETP.NE.AND P0, PT, R6, RZ, PT ;  /* 0x000000ff0600720c */ /* 0x000fe40003f05270 */
[----:B------:R-:W-:Y:S01]  /*0430*/  LEA R2, R3, R2, 0x2 ;  /* 0x0000000203027211 */ /* 0x000fe200078e10ff */
[----:B--2---:R-:W-:-:S04]  /*0440*/  IMAD R19, R19, R20, R4 ;  /* 0x0000001413137224 */ /* 0x004fc800078e0204 */
[----:B---3--:R-:W-:-:S04]  /*0450*/  IMAD R19, R22, R10, R19 ;  /* 0x0000000a16137224 */ /* 0x008fc800078e0213 */
[----:B----4-:R-:W-:-:S04]  /*0460*/  IMAD R19, R24, R8, R19 ;  /* 0x0000000818137224 */ /* 0x010fc800078e0213 */
[----:B-----5:R-:W-:Y:S01]  /*0470*/  IMAD R4, R16, R14, R19 ;  /* 0x0000000e10047224 */ /* 0x020fe200078e0213 */
[----:B------:R-:W-:Y:S06]  /*0480*/  @P0 BRA `(.L_x_4) ;  /* 0xfffffffc00980947 */ /* 0x000fec000383ffff */
.L_x_3:
[----:B------:R-:W-:Y:S05]  /*0490*/  BSYNC.RECONVERGENT B1 ;  /* 0x0000000000017941 */ /* 0x000fea0003800200 */
.L_x_2:
[----:B------:R-:W-:Y:S05]  /*04a0*/  @!P1 BRA `(.L_x_1) ;  /* 0x0000000000309947 */ /* 0x000fea0003800000 */
[----:B------:R-:W0:Y:S01]  /*04b0*/  LDC.64 R10, c[0x0][0x380] ;  /* 0x0000e000ff0a7b82 */ /* 0x000e220000000a00 */
[----:B------:R-:W-:-:S07]  /*04c0*/  IMAD.MOV R5, RZ, RZ, -R5 ;  /* 0x000000ffff057224 */ /* 0x000fce00078e0a05 */
[----:B------:R-:W1:Y:S02]  /*04d0*/  LDC.64 R6, c[0x0][0x388] ;  /* 0x0000e200ff067b82 */ /* 0x000e640000000a00 */
.L_x_5:
[----:B-1----:R-:W-:-:S04]  /*04e0*/  IMAD.WIDE R8, R2, 0x4, R6 ;  /* 0x0000000402087825 */ /* 0x002fc800078e0206 */
[----:B0-----:R-:W-:Y:S02]  /*04f0*/  IMAD.WIDE R12, R2, 0x4, R10 ;  /* 0x00000004020c7825 */ /* 0x001fe400078e020a */
[----:B------:R-:W2:Y:S04]  /*0500*/  LDG.E R8, desc[UR6][R8.64] ;  /* 0x0000000608087981 */ /* 0x000ea8000c1e1900 */
[----:B------:R-:W2:Y:S01]  /*0510*/  LDG.E R13, desc[UR6][R12.64] ;  /* 0x000000060c0d7981 */ /* 0x000ea2000c1e1900 */
[----:B------:R-:W-:Y:S02]  /*0520*/  IADD3 R5, PT, PT, R5, 0x1, RZ ;  /* 0x0000000105057810 */ /* 0x000fe40007ffe0ff */
[----:B------:R-:W-:Y:S02]  /*0530*/  IADD3 R2, PT, PT, R3, R2, RZ ;  /* 0x0000000203027210 */ /* 0x000fe40007ffe0ff */
[----:B------:R-:W-:Y:S01]  /*0540*/  ISETP.NE.AND P0, PT, R5, RZ, PT ;  /* 0x000000ff0500720c */ /* 0x000fe20003f05270 */
[----:B--2---:R-:W-:-:S12]  /*0550*/  IMAD R4, R13, R8, R4 ;  /* 0x000000080d047224 */ /* 0x004fd800078e0204 */
[----:B------:R-:W-:Y:S05]  /*0560*/  @P0 BRA `(.L_x_5) ;  /* 0xfffffffc00dc0947 */ /* 0x000fea000383ffff */
.L_x_1:
[----:B------:R-:W-:Y:S05]  /*0570*/  BSYNC.RECONVERGENT B0 ;  /* 0x0000000000007941 */ /* 0x000fea0003800200 */
.L_x_0:
[----:B------:R-:W0:Y:S01]  /*0580*/  SHFL.DOWN PT, R3, R4, 0x10, 0x1f ;  /* 0x0a001f0004037f89 */ /* 0x000e2200000e0000 */
[----:B------:R-:W-:Y:S01]  /*0590*/  BAR.SYNC.DEFER_BLOCKING 0x0 ;  /* 0x0000000000007b1d */ /* 0x000fe20000010000 */
[----:B------:R-:W-:Y:S01]  /*05a0*/  LOP3.LUT P0, RZ, R0, 0x1f, RZ, 0xc0, !PT ;  /* 0x0000001f00ff7812 */ /* 0x000fe2000780c0ff */
[----:B0-----:R-:W-:-:S05]  /*05b0*/  IMAD.IADD R3, R3, 0x1, R4 ;  /* 0x0000000103037824 */ /* 0x001fca00078e0204 */
[----:B------:R-:W0:Y:S02]  /*05c0*/  SHFL.DOWN PT, R2, R3, 0x8, 0x1f ;  /* 0x09001f0003027f89 */ /* 0x000e2400000e0000 */
[----:B0-----:R-:W-:-:S05]  /*05d0*/  IADD3 R2, PT, PT, R3, R2, RZ ;  /* 0x0000000203027210 */ /* 0x001fca0007ffe0ff */
[----:B------:R-:W0:Y:S02]  /*05e0*/  SHFL.DOWN PT, R5, R2, 0x4, 0x1f ;  /* 0x08801f0002057f89 */ /* 0x000e2400000e0000 */
[----:B0-----:R-:W-:-:S05]  /*05f0*/  IADD3 R5, PT, PT, R2, R5, RZ ;  /* 0x0000000502057210 */ /* 0x001fca0007ffe0ff */
[----:B------:R-:W0:Y:S02]  /*0600*/  SHFL.DOWN PT, R6, R5, 0x2, 0x1f ;  /* 0x08401f0005067f89 */ /* 0x000e2400000e0000 */
[----:B0-----:R-:W-:-:S05]  /*0610*/  IMAD.IADD R6, R5, 0x1, R6 ;  /* 0x0000000105067824 */ /* 0x001fca00078e0206 */
[----:B------:R0:W1:Y:S01]  /*0620*/  SHFL.DOWN PT, R7, R6, 0x1, 0x1f ;  /* 0x08201f0006077f89 */ /* 0x00006200000e0000 */
[----:B------:R-:W-:Y:S05]  /*0630*/  @P0 EXIT ;  /* 0x000000000000094d */ /* 0x000fea0003800000 */
[----:B------:R-:W2:Y:S01]  /*0640*/  S2R R0, SR_LANEID ;  /* 0x0000000000007919 */ /* 0x000ea20000000000 */
[----:B-1----:R-:W-:Y:S01]  /*0650*/  IADD3 R7, PT, PT, R6, R7, RZ ;  /* 0x0000000706077210 */ /* 0x002fe20007ffe0ff */
[----:B------:R-:W1:Y:S01]  /*0660*/  LDC.64 R2, c[0x0][0x390] ;  /* 0x0000e400ff027b82 */ /* 0x000e620000000a00 */
[----:B------:R-:W-:-:S07]  /*0670*/  VOTEU.ANY UR4, UPT, PT ;  /* 0x0000000000047886 */ /* 0x000fce00038e0100 */
[----:B------:R-:W3:Y:S01]  /*0680*/  REDUX.SUM UR5, R7 ;  /* 0x00000000070573c4 */ /* 0x000ee2000000c000 */
[----:B------:R-:W-:Y:S01]  /*0690*/  UFLO.U32 UR4, UR4 ;  /* 0x00000004000472bd */ /* 0x000fe200080e0000 */
[----:B---3--:R-:W-:-:S05]  /*06a0*/  MOV R5, UR5 ;  /* 0x0000000500057c02 */ /* 0x008fca0008000f00 */
[----:B--2---:R-:W-:-:S13]  /*06b0*/  ISETP.EQ.U32.AND P0, PT, R0, UR4, PT ;  /* 0x0000000400007c0c */ /* 0x004fda000bf02070 */
[----:B-1----:R-:W-:Y:S01]  /*06c0*/  @P0 REDG.E.ADD.STRONG.GPU desc[UR6][R2.64], R5 ;  /* 0x000000050200098e */ /* 0x002fe2000c12e106 */
[----:B------:R-:W-:Y:S05]  /*06d0*/  EXIT ;  /* 0x000000000000794d */ /* 0x000fea0003800000 */
.L_x_6:
[----:B------:R-:W-:-:S00]  /*06e0*/  BRA `(.L_x_6) ;  /* 0xfffffffc00fc7947 */ /* 0x000fc0000383ffff */
[----:B------:R-:W-:-:S00]  /*06f0*/  NOP ;  /* 0x0000000000007918 */ /* 0x000fc00000000000 */
        /* <DEDUP_REMOVED lines=8> */
.L_x_22:


//--------------------- .text._Z11dot_productPiS_S_i --------------------------
	.section	.text._Z11dot_productPiS_S_i,"ax",@progbits
	.align	128
        .global         _Z11dot_productPiS_S_i
        .type           _Z11dot_productPiS_S_i,@function
        .size           _Z11dot_productPiS_S_i,(.L_x_23 - _Z11dot_productPiS_S_i)
        .other          _Z11dot_productPiS_S_i,@"STO_CUDA_ENTRY STV_DEFAULT"
_Z11dot_productPiS_S_i:
.text._Z11dot_productPiS_S_i:
[----:B------:R-:W-:Y:S01]  /*0000*/  LDC R1, c[0x0][0x37c] ;  /* 0x0000df00ff017b82 */ /* 0x000fe20000000800 */
[----:B------:R-:W0:Y:S01]  /*0010*/  S2R R0, SR_TID.X ;  /* 0x0000000000007919 */ /* 0x000e220000002100 */
[----:B------:R-:W1:Y:S06]  /*0020*/  LDCU UR4, c[0x0][0x360] ;  /* 0x00006c00ff0477ac */ /* 0x000e6c0008000800 */
[----:B------:R-:W2:Y:S01]  /*0030*/  LDC R4, c[0x0][0x370] ;  /* 0x0000dc00ff047b82 */ /* 0x000ea20000000800 */
[----:B------:R-:W-:Y:S01]  /*0040*/  BSSY.RECONVERGENT B2, `(.L_x_7) ;  /* 0x00000ee000027945 */ /* 0x000fe20003800200 */
[----:B------:R-:W0:Y:S01]  /*0050*/  S2R R29, SR_CTAID.X ;  /* 0x00000000001d7919 */ /* 0x000e220000002500 */
[----:B------:R-:W3:Y:S01]  /*0060*/  LDCU UR5, c[0x0][0x398] ;  /* 0x00007300ff0577ac */ /* 0x000ee20008000800 */
[----:B------:R-:W-:Y:S01]  /*0070*/  HFMA2 R5, -RZ, RZ, 0, 0 ;  /* 0x00000000ff057431 */ /* 0x000fe200000001ff */
[----:B------:R-:W4:Y:S01]  /*0080*/  LDCU.64 UR6, c[0x0][0x358] ;  /* 0x00006b00ff0677ac */ /* 0x000f220008000a00 */
[----:B-1----:R-:W-:Y:S01]  /*0090*/  MOV R3, UR4 ;  /* 0x0000000400037c02 */ /* 0x002fe20008000f00 */
[----:B--2---:R-:W-:-:S02]  /*00a0*/  IMAD R4, R4, UR4, RZ ;  /* 0x0000000404047c24 */ /* 0x004fc4000f8e02ff */
[----:B0-----:R-:W-:-:S05]  /*00b0*/  IMAD R29, R29, UR4, R0 ;  /* 0x000000041d1d7c24 */ /* 0x001fca000f8e0200 */
[----:B---3--:R-:W-:-:S13]  /*00c0*/  ISETP.GE.AND P0, PT, R29, UR5, PT ;  /* 0x000000051d007c0c */ /* 0x008fda000bf06270 */
[----:B----4-:R-:W-:Y:S05]  /*00d0*/  @P0 BRA `(.L_x_8) ;  /* 0x0000000c00900947 */ /* 0x010fea0003800000 */
[----:B------:R-:W0:Y:S01]  /*00e0*/  I2F.U32.RP R9, R4 ;  /* 0x0000000400097306 */ /* 0x000e220000209000 */
[----:B------:R-:W-:Y:S01]  /*00f0*/  IADD3 R2, PT, PT, R4, R29, RZ ;  /* 0x0000001d04027210 */ /* 0x000fe20007ffe0ff */
[----:B------:R-:W-:Y:S01]  /*0100*/  BSSY.RECONVERGENT B1, `(.L_x_9) ;  /* 0x00000d3000017945 */ /* 0x000fe20003800200 */
[----:B------:R-:W-:Y:S02]  /*0110*/  IADD3 R11, PT, PT, RZ, -R4, RZ ;  /* 0x80000004ff0b7210 */ /* 0x000fe40007ffe0ff */
[C---:B------:R-:W-:Y:S02]  /*0120*/  ISETP.GE.AND P0, PT, R2.reuse, UR5, PT ;  /* 0x0000000502007c0c */ /* 0x040fe4000bf06270 */
[----:B------:R-:W-:Y:S02]  /*0130*/  VIMNMX R5, PT, PT, R2, UR5, !PT ;  /* 0x0000000502057c48 */ /* 0x000fe4000ffe0100 */
[----:B------:R-:W-:Y:S02]  /*0140*/  SEL R8, RZ, 0x1, P0 ;  /* 0x00000001ff087807 */ /* 0x000fe40000000000 */
[----:B------:R-:W-:-:S02]  /*0150*/  ISETP.NE.U32.AND P2, PT, R4, RZ, PT ;  /* 0x000000ff0400720c */ /* 0x000fc40003f45070 */
[----:B------:R-:W-:Y:S01]  /*0160*/  IADD3 R5, PT, PT, R5, -R2, -R8 ;  /* 0x8000000205057210 */ /* 0x000fe20007ffe808 */
[----:B0-----:R-:W0:Y:S02]  /*0170*/  MUFU.RCP R9, R9 ;  /* 0x0000000900097308 */ /* 0x001e240000001000 */
[----:B0-----:R-:W-:-:S06]  /*0180*/  IADD3 R6, PT, PT, R9, 0xffffffe, RZ ;  /* 0x0ffffffe09067810 */ /* 0x001fcc0007ffe0ff */
[----:B------:R0:W1:Y:S02]  /*0190*/  F2I.FTZ.U32.TRUNC.NTZ R7, R6 ;  /* 0x0000000600077305 */ /* 0x000064000021f000 */
[----:B0-----:R-:W-:Y:S01]  /*01a0*/  MOV R6, RZ ;  /* 0x000000ff00067202 */ /* 0x001fe20000000f00 */
[----:B-1----:R-:W-:-:S04]  /*01b0*/  IMAD R11, R11, R7, RZ ;  /* 0x000000070b0b7224 */ /* 0x002fc800078e02ff */
[----:B------:R-:W-:-:S06]  /*01c0*/  IMAD.HI.U32 R10, R7, R11, R6 ;  /* 0x0000000b070a7227 */ /* 0x000fcc00078e0006 */
[----:B------:R-:W-:-:S05]  /*01d0*/  IMAD.HI.U32 R7, R10, R5, RZ ;  /* 0x000000050a077227 */ /* 0x000fca00078e00ff */
[----:B------:R-:W-:-:S05]  /*01e0*/  IADD3 R2, PT, PT, -R7, RZ, RZ ;  /* 0x000000ff07027210 */ /* 0x000fca0007ffe1ff */
[----:B------:R-:W-:-:S05]  /*01f0*/  IMAD R5, R4, R2, R5 ;  /* 0x0000000204057224 */ /* 0x000fca00078e0205 */
[----:B------:R-:W-:-:S13]  /*0200*/  ISETP.GE.U32.AND P0, PT, R5, R4, PT ;  /* 0x000000040500720c */ /* 0x000fda0003f06070 */
[----:B------:R-:W-:Y:S02]  /*0210*/  @P0 IADD3 R5, PT, PT, -R4, R5, RZ ;  /* 0x0000000504050210 */ /* 0x000fe40007ffe1ff */
[----:B------:R-:W-:Y:S02]  /*0220*/  @P0 IADD3 R7, PT, PT, R7, 0x1, RZ ;  /* 0x0000000107070810 */ /* 0x000fe40007ffe0ff */
[----:B------:R-:W-:Y:S02]  /*0230*/  ISETP.GE.U32.AND P1, PT, R5, R4, PT ;  /* 0x000000040500720c */ /* 0x000fe40003f26070 */
[----:B------:R-:W-:-:S11]  /*0240*/  MOV R5, RZ ;  /* 0x000000ff00057202 */ /* 0x000fd60000000f00 */
[----:B------:R-:W-:Y:S02]  /*0250*/  @P1 IADD3 R7, PT, PT, R7, 0x1, RZ ;  /* 0x0000000107071810 */ /* 0x000fe40007ffe0ff */
[----:B------:R-:W-:-:S04]  /*0260*/  @!P2 LOP3.LUT R7, RZ, R4, RZ, 0x33, !PT ;  /* 0x00000004ff07a212 */ /* 0x000fc800078e33ff */
[----:B------:R-:W-:-:S04]  /*0270*/  IADD3 R7, PT, PT, R8, R7, RZ ;  /* 0x0000000708077210 */ /* 0x000fc80007ffe0ff */
[C---:B------:R-:W-:Y:S02]  /*0280*/  ISETP.GE.U32.AND P0, PT, R7.reuse, 0x3, PT ;  /* 0x000000030700780c */ /* 0x040fe40003f06070 */
[----:B------:R-:W-:-:S04]  /*0290*/  IADD3 R2, PT, PT, R7, 0x1, RZ ;  /* 0x0000000107027810 */ /* 0x000fc80007ffe0ff */
[----:B------:R-:W-:-:S07]  /*02a0*/  LOP3.LUT R6, R2, 0x3, RZ, 0xc0, !PT ;  /* 0x0000000302067812 */ /* 0x000fce00078ec0ff */
[----:B------:R-:W-:Y:S05]  /*02b0*/  @!P0 BRA `(.L_x_10) ;  /* 0x0000000800dc8947 */ /* 0x000fea0003800000 */
[----:B------:R-:W-:Y:S01]  /*02c0*/  LOP3.LUT R2, R2, 0xfffffffc, RZ, 0xc0, !PT ;  /* 0xfffffffc02027812 */ /* 0x000fe200078ec0ff */
[----:B------:R-:W-:Y:S01]  /*02d0*/  BSSY.RELIABLE B0, `(.L_x_11) ;  /* 0x000009b000007945 */ /* 0x000fe20003800100 */
[----:B------:R-:W-:Y:S02]  /*02e0*/  MOV R5, RZ ;  /* 0x000000ff00057202 */ /* 0x000fe40000000f00 */
[----:B------:R-:W-:-:S04]  /*02f0*/  IADD3 R2, PT, PT, -R2, RZ, RZ ;  /* 0x000000ff02027210 */ /* 0x000fc80007ffe1ff */
[----:B------:R-:W-:-:S13]  /*0300*/  ISETP.GE.AND P0, PT, R2, RZ, PT ;  /* 0x000000ff0200720c */ /* 0x000fda0003f06270 */
[----:B------:R-:W-:Y:S05]  /*0310*/  @P0 BRA `(.L_x_12) ;  /* 0x0000000800580947 */ /* 0x000fea0003800000 */
[----:B------:R-:W-:Y:S01]  /*0320*/  IADD3 R7, PT, PT, -R2, RZ, RZ ;  /* 0x000000ff02077210 */ /* 0x000fe20007ffe1ff */
[----:B------:R-:W-:Y:S01]  /*0330*/  BSSY.RECONVERGENT B3, `(.L_x_13) ;  /* 0x000005e000037945 */ /* 0x000fe20003800200 */
[----:B------:R-:W-:Y:S02]  /*0340*/  PLOP3.LUT P0, PT, PT, PT, PT, 0x80, 0x8 ;  /* 0x000000000008781c */ /* 0x000fe40003f0f070 */
[----:B------:R-:W-:-:S13]  /*0350*/  ISETP.GT.AND P1, PT, R7, 0xc, PT ;  /* 0x0000000c0700780c */ /* 0x000fda0003f24270 */
[----:B------:R-:W-:Y:S05]  /*0360*/  @!P1 BRA `(.L_x_14) ;  /* 0x0000000400689947 */ /* 0x000fea0003800000 */
[----:B------:R-:W-:-:S13]  /*0370*/  PLOP3.LUT P0, PT, PT, PT, PT, 0x8, 0x80 ;  /* 0x000000000080781c */ /* 0x000fda0003f0e170 */
.L_x_15:
[----:B------:R-:W0:Y:S08]  /*0380*/  LDC.64 R14, c[0x0][0x380] ;  /* 0x0000e000ff0e7b82 */ /* 0x000e300000000a00 */
[----:B------:R-:W1:Y:S01]  /*0390*/  LDC.64 R18, c[0x0][0x388] ;  /* 0x0000e200ff127b82 */ /* 0x000e620000000a00 */
[----:B0-----:R-:W-:-:S05]  /*03a0*/  IMAD.WIDE R22, R29, 0x4, R14 ;  /* 0x000000041d167825 */ /* 0x001fca00078e020e */
[----:B------:R-:W2:Y:S01]  /*03b0*/  LDG.E R9, desc[UR6][R22.64] ;  /* 0x0000000616097981 */ /* 0x000ea2000c1e1900 */
[----:B-1----:R-:W-:-:S04]  /*03c0*/  IMAD.WIDE R16, R29, 0x4, R18 ;  /* 0x000000041d107825 */ /* 0x002fc800078e0212 */
[C---:B------:R-:W-:Y:S01]  /*03d0*/  IMAD.WIDE R26, R4.reuse, 0x4, R22 ;  /* 0x00000004041a7825 */ /* 0x040fe200078e0216 */
[----:B------:R0:W2:Y:S04]  /*03e0*/  LDG.E R8, desc[UR6][R16.64] ;  /* 0x0000000610087981 */ /* 0x0000a8000c1e1900 */
[----:B------:R1:W3:Y:S01]  /*03f0*/  LDG.E R7, desc[UR6][R26.64] ;  /* 0x000000061a077981 */ /* 0x0002e2000c1e1900 */
[----:B0-----:R-:W-:-:S05]  /*0400*/  IMAD.WIDE R16, R4, 0x4, R16 ;  /* 0x0000000404107825 */ /* 0x001fca00078e0210 */
[----:B------:R-:W3:Y:S01]  /*0410*/  LDG.E R20, desc[UR6][R16.64] ;  /* 0x0000000610147981 */ /* 0x000ee2000c1e1900 */
[----:B-1----:R-:W-:-:S04]  /*0420*/  IMAD.WIDE R26, R4, 0x4, R26 ;  /* 0x00000004041a7825 */ /* 0x002fc800078e021a */
[C---:B------:R-:W-:Y:S01]  /*0430*/  IMAD.WIDE R12, R4.reuse, 0x4, R16 ;  /* 0x00000004040c7825 */ /* 0x040fe200078e0210 */
[----:B------:R-:W4:Y:S01]  /*0440*/  LDG.E R10, desc[UR6][R26.64] ;  /* 0x000000061a0a7981 */ /* 0x000f22000c1e1900 */
[----:B------:R-:W-:-:S03]  /*0450*/  LEA R29, R4, R29, 0x2 ;  /* 0x0000001d041d7211 */ /* 0x000fc600078e10ff */
[----:B------:R0:W4:Y:S01]  /*0460*/  LDG.E R11, desc[UR6][R12.64] ;  /* 0x000000060c0b7981 */ /* 0x000122000c1e1900 */
[----:B------:R-:W-:-:S04]  /*0470*/  IMAD.WIDE R24, R4, 0x4, R26 ;  /* 0x0000000404187825 */ /* 0x000fc800078e021a */
[C---:B------:R-:W-:Y:S02]  /*0480*/  IMAD.WIDE R22, R29.reuse, 0x4, R14 ;  /* 0x000000041d167825 */ /* 0x040fe400078e020e */
[----:B------:R-:W5:Y:S02]  /*0490*/  LDG.E R25, desc[UR6][R24.64] ;  /* 0x0000000618197981 */ /* 0x000f64000c1e1900 */
[C---:B0-----:R-:W-:Y:S02]  /*04a0*/  IMAD.WIDE R12, R4.reuse, 0x4, R12 ;  /* 0x00000004040c7825 */ /* 0x041fe400078e020c */
[----:B------:R0:W5:Y:S02]  /*04b0*/  LDG.E R17, desc[UR6][R22.64] ;  /* 0x0000000616117981 */ /* 0x000164000c1e1900 */
[----:B------:R-:W-:Y:S02]  /*04c0*/  IMAD.WIDE R26, R29, 0x4, R18 ;  /* 0x000000041d1a7825 */ /* 0x000fe400078e0212 */
[----:B------:R-:W5:Y:S04]  /*04d0*/  LDG.E R28, desc[UR6][R12.64] ;  /* 0x000000060c1c7981 */ /* 0x000f68000c1e1900 */
[----:B------:R1:W5:Y:S01]  /*04e0*/  LDG.E R16, desc[UR6][R26.64] ;  /* 0x000000061a107981 */ /* 0x000362000c1e1900 */
[----:B0-----:R-:W-:-:S05]  /*04f0*/  IMAD.WIDE R22, R4, 0x4, R22 ;  /* 0x0000000404167825 */ /* 0x001fca00078e0216 */
[----:B------:R3:W5:Y:S01]  /*0500*/  LDG.E R24, desc[UR6][R22.64] ;  /* 0x0000000616187981 */ /* 0x000762000c1e1900 */
[----:B-1----:R-:W-:-:S05]  /*0510*/  IMAD.WIDE R26, R4, 0x4, R26 ;  /* 0x00000004041a7825 */ /* 0x002fca00078e021a */
[----:B------:R5:W5:Y:S01]  /*0520*/  LDG.E R21, desc[UR6][R26.64] ;  /* 0x000000061a157981 */ /* 0x000b62000c1e1900 */
[----:B------:R-:W-:-:S04]  /*0530*/  IMAD.WIDE R12, R4, 0x4, R22 ;  /* 0x00000004040c7825 */ /* 0x000fc800078e0216 */
[----:B--2---:R-:W-:Y:S02]  /*0540*/  IMAD R5, R9, R8, R5 ;  /* 0x0000000809057224 */ /* 0x004fe400078e0205 */
[----:B------:R-:W-:-:S04]  /*0550*/  IMAD.WIDE R8, R4, 0x4, R26 ;  /* 0x0000000404087825 */ /* 0x000fc800078e021a */
[----:B---3--:R-:W-:Y:S02]  /*0560*/  IMAD R22, R7, R20, R5 ;  /* 0x0000001407167224 */ /* 0x008fe400078e0205 */
[----:B------:R-:W2:Y:S04]  /*0570*/  LDG.E R7, desc[UR6][R12.64] ;  /* 0x000000060c077981 */ /* 0x000ea8000c1e1900 */
[----:B------:R-:W2:Y:S01]  /*0580*/  LDG.E R20, desc[UR6][R8.64] ;  /* 0x0000000608147981 */ /* 0x000ea2000c1e1900 */
[----:B------:R-:W-:Y:S01]  /*0590*/  LEA R5, R4, R29, 0x2 ;  /* 0x0000001d04057211 */ /* 0x000fe200078e10ff */
[----:B----4-:R-:W-:-:S04]  /*05a0*/  IMAD R29, R10, R11, R22 ;  /* 0x0000000b0a1d7224 */ /* 0x010fc800078e0216 */
[----:B------:R-:W-:-:S04]  /*05b0*/  IMAD.WIDE R10, R5, 0x4, R14 ;  /* 0x00000004050a7825 */ /* 0x000fc800078e020e */
[----:B------:R-:W-:-:S04]  /*05c0*/  IMAD.WIDE R22, R4, 0x4, R10 ;  /* 0x0000000404167825 */ /* 0x000fc800078e020a */
[----:B-----5:R-:W-:Y:S02]  /*05d0*/  IMAD R26, R25, R28, R29 ;  /* 0x0000001c191a7224 */ /* 0x020fe400078e021d */
[----:B------:R0:W3:Y:S02]  /*05e0*/  LDG.E R25, desc[UR6][R10.64] ;  /* 0x000000060a197981 */ /* 0x0000e4000c1e1900 */
[----:B------:R-:W-:Y:S02]  /*05f0*/  IMAD R26, R17, R16, R26 ;  /* 0x00000010111a7224 */ /* 0x000fe400078e021a */
[----:B------:R-:W-:-:S04]  /*0600*/  IMAD.WIDE R16, R5, 0x4, R18 ;  /* 0x0000000405107825 */ /* 0x000fc800078e0212 */
[----:B0-----:R-:W-:-:S04]  /*0610*/  IMAD.WIDE R10, R4, 0x4, R22 ;  /* 0x00000004040a7825 */ /* 0x001fc800078e0216 */
[----:B------:R-:W-:-:S04]  /*0620*/  IMAD.WIDE R28, R4, 0x4, R12 ;  /* 0x00000004041c7825 */ /* 0x000fc800078e020c */
[C---:B------:R-:W-:Y:S01]  /*0630*/  IMAD.WIDE R8, R4.reuse, 0x4, R8 ;  /* 0x0000000404087825 */ /* 0x040fe200078e0208 */
[----:B------:R-:W-:Y:S01]  /*0640*/  LEA R5, R4, R5, 0x2 ;  /* 0x0000000504057211 */ /* 0x000fe200078e10ff */
[----:B------:R-:W4:Y:S02]  /*0650*/  LDG.E R28, desc[UR6][R28.64] ;  /* 0x000000061c1c7981 */ /* 0x000f24000c1e1900 */
[----:B------:R-:W-:Y:S02]  /*0660*/  IMAD R12, R24, R21, R26 ;  /* 0x00000015180c7224 */ /* 0x000fe400078e021a */
[C---:B------:R-:W-:Y:S01]  /*0670*/  IMAD.WIDE R26, R4.reuse, 0x4, R10 ;  /* 0x00000004041a7825 */ /* 0x040fe200078e020a */
[----:B------:R0:W5:Y:S04]  /*0680*/  LDG.E R21, desc[UR6][R10.64] ;  /* 0x000000060a157981 */ /* 0x000168000c1e1900 */
[----:B------:R-:W5:Y:S04]  /*0690*/  LDG.E R13, desc[UR6][R26.64] ;  /* 0x000000061a0d7981 */ /* 0x000f68000c1e1900 */
[----:B------:R-:W5:Y:S01]  /*06a0*/  LDG.E R23, desc[UR6][R22.64] ;  /* 0x0000000616177981 */ /* 0x000f62000c1e1900 */
[----:B0-----:R-:W-:-:S03]  /*06b0*/  IMAD.WIDE R10, R4, 0x4, R16 ;  /* 0x00000004040a7825 */ /* 0x001fc600078e0210 */
[----:B------:R0:W4:Y:S04]  /*06c0*/  LDG.E R27, desc[UR6][R8.64] ;  /* 0x00000006081b7981 */ /* 0x000128000c1e1900 */
[----:B------:R1:W3:Y:S01]  /*06d0*/  LDG.E R26, desc[UR6][R16.64] ;  /* 0x00000006101a7981 */ /* 0x0002e2000c1e1900 */
[----:B------:R-:W-:-:S03]  /*06e0*/  IMAD.WIDE R14, R5, 0x4, R14 ;  /* 0x00000004050e7825 */ /* 0x000fc600078e020e */
[----:B------:R-:W5:Y:S01]  /*06f0*/  LDG.E R24, desc[UR6][R10.64] ;  /* 0x000000060a187981 */ /* 0x000f62000c1e1900 */
[----:B0-----:R-:W-:-:S04]  /*0700*/  IMAD.WIDE R8, R4, 0x4, R10 ;  /* 0x0000000404087825 */ /* 0x001fc800078e020a */
[----:B------:R-:W-:Y:S01]  /*0710*/  IMAD.WIDE R18, R5, 0x4, R18 ;  /* 0x0000000405127825 */ /* 0x000fe200078e0212 */
[----:B------:R-:W5:Y:S03]  /*0720*/  LDG.E R22, desc[UR6][R8.64] ;  /* 0x0000000608167981 */ /* 0x000f66000c1e1900 */
[C---:B-1----:R-:W-:Y:S01]  /*0730*/  IMAD.WIDE R16, R4.reuse, 0x4, R8 ;  /* 0x0000000404107825 */ /* 0x042fe200078e0208 */
[----:B------:R0:W5:Y:S03]  /*0740*/  LDG.E R11, desc[UR6][R14.64] ;  /* 0x000000060e0b7981 */ /* 0x000166000c1e1900 */
[----:B0-----:R-:W-:-:S05]  /*0750*/  IMAD.WIDE R14, R4, 0x4, R14 ;  /* 0x00000004040e7825 */ /* 0x001fca00078e020e */
[----:B------:R0:W5:Y:S02]  /*0760*/  LDG.E R9, desc[UR6][R14.64] ;  /* 0x000000060e097981 */ /* 0x000164000c1e1900 */
[----:B0-----:R-:W-:-:S05]  /*0770*/  IMAD.WIDE R14, R4, 0x4, R14 ;  /* 0x00000004040e7825 */ /* 0x001fca00078e020e */
[----:B------:R0:W5:Y:S02]  /*0780*/  LDG.E R8, desc[UR6][R14.64] ;  /* 0x000000060e087981 */ /* 0x000164000c1e1900 */
[----:B0-----:R-:W-:-:S06]  /*0790*/  IMAD.WIDE R14, R4, 0x4, R14 ;  /* 0x00000004040e7825 */ /* 0x001fcc00078e020e */
[----:B------:R-:W5:Y:S01]  /*07a0*/  LDG.E R14, desc[UR6][R14.64] ;  /* 0x000000060e0e7981 */ /* 0x000f62000c1e1900 */
[----:B--2---:R-:W-:-:S03]  /*07b0*/  IMAD R7, R7, R20, R12 ;  /* 0x0000001407077224 */ /* 0x004fc600078e020c */
[----:B------:R0:W2:Y:S04]  /*07c0*/  LDG.E R20, desc[UR6][R16.64] ;  /* 0x0000000610147981 */ /* 0x0000a8000c1e1900 */
[----:B------:R1:W2:Y:S01]  /*07d0*/  LDG.E R12, desc[UR6][R18.64] ;  /* 0x00000006120c7981 */ /* 0x0002a2000c1e1900 */
[----:B0-----:R-:W-:-:S05]  /*07e0*/  IMAD.WIDE R16, R4, 0x4, R18 ;  /* 0x0000000404107825 */ /* 0x001fca00078e0212 */
[----:B------:R-:W2:Y:S01]  /*07f0*/  LDG.E R10, desc[UR6][R16.64] ;  /* 0x00000006100a7981 */ /* 0x000ea2000c1e1900 */
[----:B-1----:R-:W-:-:S05]  /*0800*/  IMAD.WIDE R18, R4, 0x4, R16 ;  /* 0x0000000404127825 */ /* 0x002fca00078e0210 */
[----:B------:R0:W2:Y:S02]  /*0810*/  LDG.E R29, desc[UR6][R18.64] ;  /* 0x00000006121d7981 */ /* 0x0000a4000c1e1900 */
[----:B0-----:R-:W-:-:S06]  /*0820*/  IMAD.WIDE R18, R4, 0x4, R18 ;  /* 0x0000000404127825 */ /* 0x001fcc00078e0212 */
[----:B------:R-:W2:Y:S01]  /*0830*/  LDG.E R19, desc[UR6][R18.64] ;  /* 0x0000000612137981 */ /* 0x000ea2000c1e1900 */
[----:B------:R-:W-:Y:S01]  /*0840*/  IADD3 R2, PT, PT, R2, 0x10, RZ ;  /* 0x0000001002027810 */ /* 0x000fe20007ffe0ff */
[----:B----4-:R-:W-:-:S04]  /*0850*/  IMAD R7, R28, R27, R7 ;  /* 0x0000001b1c077224 */ /* 0x010fc800078e0207 */
[----:B---3--:R-:W-:-:S04]  /*0860*/  IMAD R7, R25, R26, R7 ;  /* 0x0000001a19077224 */ /* 0x008fc800078e0207 */
[----:B-----5:R-:W-:Y:S01]  /*0870*/  IMAD R7, R23, R24, R7 ;  /* 0x0000001817077224 */ /* 0x020fe200078e0207 */
[----:B------:R-:W-:-:S03]  /*0880*/  ISETP.GE.AND P1, PT, R2, -0xc, PT ;  /* 0xfffffff40200780c */ /* 0x000fc60003f26270 */
[----:B------:R-:W-:-:S04]  /*0890*/  IMAD R7, R21, R22, R7 ;  /* 0x0000001615077224 */ /* 0x000fc800078e0207 */
[----:B--2---:R-:W-:-:S04]  /*08a0*/  IMAD R7, R13, R20, R7 ;  /* 0x000000140d077224 */ /* 0x004fc800078e0207 */
[----:B------:R-:W-:-:S04]  /*08b0*/  IMAD R7, R11, R12, R7 ;  /* 0x0000000c0b077224 */ /* 0x000fc800078e0207 */
[----:B------:R-:W-:-:S04]  /*08c0*/  IMAD R7, R9, R10, R7 ;  /* 0x0000000a09077224 */ /* 0x000fc800078e0207 */
[----:B------:R-:W-:Y:S01]  /*08d0*/  IMAD R7, R8, R29, R7 ;  /* 0x0000001d08077224 */ /* 0x000fe200078e0207 */
[----:B------:R-:W-:-:S03]  /*08e0*/  LEA R29, R4, R5, 0x2 ;  /* 0x00000005041d7211 */ /* 0x000fc600078e10ff */
[----:B------:R-:W-:Y:S01]  /*08f0*/  IMAD R5, R14, R19, R7 ;  /* 0x000000130e057224 */ /* 0x000fe200078e0207 */
[----:B------:R-:W-:Y:S06]  /*0900*/  @!P1 BRA `(.L_x_15) ;  /* 0xfffffff8009c9947 */ /* 0x000fec000383ffff */
.L_x_14:
[----:B------:R-:W-:Y:S05]  /*0910*/  BSYNC.RECONVERGENT B3 ;  /* 0x0000000000037941 */ /* 0x000fea0003800200 */
.L_x_13:
[----:B------:R-:W-:Y:S01]  /*0920*/  IADD3 R7, PT, PT, -R2, RZ, RZ ;  /* 0x000000ff02077210 */ /* 0x000fe20007ffe1ff */
[----:B------:R-:W-:Y:S03]  /*0930*/  BSSY.RECONVERGENT B3, `(.L_x_16) ;  /* 0x0000031000037945 */ /* 0x000fe60003800200 */
[----:B------:R-:W-:-:S13]  /*0940*/  ISETP.GT.AND P1, PT, R7, 0x4, PT ;  /* 0x000000040700780c */ /* 0x000fda0003f24270 */
[----:B------:R-:W-:Y:S05]  /*0950*/  @!P1 BRA `(.L_x_17) ;  /* 0x0000000000b89947 */ /* 0x000fea0003800000 */
[----:B------:R-:W0:Y:S08]  /*0960*/  LDC.64 R8, c[0x0][0x380] ;  /* 0x0000e000ff087b82 */ /* 0x000e300000000a00 */
[----:B------:R-:W1:Y:S01]  /*0970*/  LDC.64 R12, c[0x0][0x388] ;  /* 0x0000e200ff0c7b82 */ /* 0x000e620000000a00 */
[----:B------:R-:W-:Y:S01]  /*0980*/  LEA R7, R4, R29, 0x2 ;  /* 0x0000001d04077211 */ /* 0x000fe200078e10ff */
[----:B0-----:R-:W-:-:S05]  /*0990*/  IMAD.WIDE R10, R29, 0x4, R8 ;  /* 0x000000041d0a7825 */ /* 0x001fca00078e0208 */
[----:B------:R0:W2:Y:S01]  /*09a0*/  LDG.E R28, desc[UR6][R10.64] ;  /* 0x000000060a1c7981 */ /* 0x0000a2000c1e1900 */
[----:B------:R-:W-:-:S04]  /*09b0*/  IMAD.WIDE R18, R4, 0x4, R10 ;  /* 0x0000000404127825 */ /* 0x000fc800078e020a */
[----:B-1----:R-:W-:Y:S01]  /*09c0*/  IMAD.WIDE R16, R29, 0x4, R12 ;  /* 0x000000041d107825 */ /* 0x002fe200078e020c */
[----:B------:R-:W3:Y:S03]  /*09d0*/  LDG.E R26, desc[UR6][R18.64] ;  /* 0x00000006121a7981 */ /* 0x000ee6000c1e1900 */
[C---:B------:R-:W-:Y:S01]  /*09e0*/  IMAD.WIDE R20, R4.reuse, 0x4, R18 ;  /* 0x0000000404147825 */ /* 0x040fe200078e0212 */
[----:B------:R1:W2:Y:S03]  /*09f0*/  LDG.E R29, desc[UR6][R16.64] ;  /* 0x00000006101d7981 */ /* 0x0002a6000c1e1900 */
[C---:B------:R-:W-:Y:S01]  /*0a00*/  IMAD.WIDE R14, R4.reuse, 0x4, R16 ;  /* 0x00000004040e7825 */ /* 0x040fe200078e0210 */
[----:B------:R-:W4:Y:S03]  /*0a10*/  LDG.E R22, desc[UR6][R20.64] ;  /* 0x0000000614167981 */ /* 0x000f26000c1e1900 */
[----:B------:R-:W-:Y:S01]  /*0a20*/  IMAD.WIDE R8, R7, 0x4, R8 ;  /* 0x0000000407087825 */ /* 0x000fe200078e0208 */
[----:B------:R5:W3:Y:S03]  /*0a30*/  LDG.E R27, desc[UR6][R14.64] ;  /* 0x000000060e1b7981 */ /* 0x000ae6000c1e1900 */
[----:B------:R-:W-:-:S04]  /*0a40*/  IMAD.WIDE R24, R4, 0x4, R14 ;  /* 0x0000000404187825 */ /* 0x000fc800078e020e */
[----:B------:R-:W-:Y:S01]  /*0a50*/  IMAD.WIDE R12, R7, 0x4, R12 ;  /* 0x00000004070c7825 */ /* 0x000fe200078e020c */
[----:B------:R-:W4:Y:S03]  /*0a60*/  LDG.E R23, desc[UR6][R24.64] ;  /* 0x0000000618177981 */ /* 0x000f26000c1e1900 */
[----:B0-----:R-:W-:-:S04]  /*0a70*/  IMAD.WIDE R10, R4, 0x4, R20 ;  /* 0x00000004040a7825 */ /* 0x001fc800078e0214 */
[C---:B-1----:R-:W-:Y:S02]  /*0a80*/  IMAD.WIDE R16, R4.reuse, 0x4, R24 ;  /* 0x0000000404107825 */ /* 0x042fe400078e0218 */
[----:B------:R-:W4:Y:S02]  /*0a90*/  LDG.E R10, desc[UR6][R10.64] ;  /* 0x000000060a0a7981 */ /* 0x000f24000c1e1900 */
[C---:B------:R-:W-:Y:S02]  /*0aa0*/  IMAD.WIDE R18, R4.reuse, 0x4, R8 ;  /* 0x0000000404127825 */ /* 0x040fe400078e0208 */
[----:B------:R-:W4:Y:S02]  /*0ab0*/  LDG.E R9, desc[UR6][R8.64] ;  /* 0x0000000608097981 */ /* 0x000f24000c1e1900 */
[C---:B-----5:R-:W-:Y:S02]  /*0ac0*/  IMAD.WIDE R14, R4.reuse, 0x4, R12 ;  /* 0x00000004040e7825 */ /* 0x060fe400078e020c */
[----:B------:R-:W5:Y:S04]  /*0ad0*/  LDG.E R12, desc[UR6][R12.64] ;  /* 0x000000060c0c7981 */ /* 0x000f68000c1e1900 */
[----:B------:R0:W5:Y:S01]  /*0ae0*/  LDG.E R11, desc[UR6][R16.64] ;  /* 0x00000006100b7981 */ /* 0x000162000c1e1900 */
[----:B------:R-:W-:-:S03]  /*0af0*/  IMAD.WIDE R20, R4, 0x4, R14 ;  /* 0x0000000404147825 */ /* 0x000fc600078e020e */
[----:B------:R-:W5:Y:S04]  /*0b00*/  LDG.E R8, desc[UR6][R18.64] ;  /* 0x0000000612087981 */ /* 0x000f68000c1e1900 */
[----:B------:R-:W5:Y:S01]  /*0b10*/  LDG.E R15, desc[UR6][R14.64] ;  /* 0x000000060e0f7981 */ /* 0x000f62000c1e1900 */
[----:B0-----:R-:W-:-:S05]  /*0b20*/  IMAD.WIDE R16, R4, 0x4, R18 ;  /* 0x0000000404107825 */ /* 0x001fca00078e0212 */
[----:B------:R-:W5:Y:S01]  /*0b30*/  LDG.E R13, desc[UR6][R16.64] ;  /* 0x00000006100d7981 */ /* 0x000f62000c1e1900 */
[----:B------:R-:W-:-:S03]  /*0b40*/  IMAD.WIDE R24, R4, 0x4, R16 ;  /* 0x0000000404187825 */ /* 0x000fc600078e0210 */
[----:B------:R0:W5:Y:S04]  /*0b50*/  LDG.E R14, desc[UR6][R20.64] ;  /* 0x00000006140e7981 */ /* 0x000168000c1e1900 */
[----:B------:R-:W5:Y:S01]  /*0b60*/  LDG.E R24, desc[UR6][R24.64] ;  /* 0x0000000618187981 */ /* 0x000f62000c1e1900 */
[----:B0-----:R-:W-:-:S06]  /*0b70*/  IMAD.WIDE R20, R4, 0x4, R20 ;  /* 0x0000000404147825 */ /* 0x001fcc00078e0214 */
[----:B------:R-:W5:Y:S01]  /*0b80*/  LDG.E R21, desc[UR6][R20.64] ;  /* 0x0000000614157981 */ /* 0x000f62000c1e1900 */
[----:B------:R-:W-:Y:S02]  /*0b90*/  PLOP3.LUT P0, PT, PT, PT, PT, 0x8, 0x80 ;  /* 0x000000000080781c */ /* 0x000fe40003f0e170 */
[----:B------:R-:W-:Y:S01]  /*0ba0*/  IADD3 R2, PT, PT, R2, 0x8, RZ ;  /* 0x0000000802027810 */ /* 0x000fe20007ffe0ff */
[----:B--2---:R-:W-:-:S04]  /*0bb0*/  IMAD R28, R28, R29, R5 ;  /* 0x0000001d1c1c7224 */ /* 0x004fc800078e0205 */
[----:B---3--:R-:W-:-:S04]  /*0bc0*/  IMAD R26, R26, R27, R28 ;  /* 0x0000001b1a1a7224 */ /* 0x008fc800078e021c */
[----:B----4-:R-:W-:Y:S01]  /*0bd0*/  IMAD R22, R22, R23, R26 ;  /* 0x0000001716167224 */ /* 0x010fe200078e021a */
[----:B------:R-:W-:-:S03]  /*0be0*/  LEA R29, R4, R7, 0x2 ;  /* 0x00000007041d7211 */ /* 0x000fc600078e10ff */
[----:B-----5:R-:W-:-:S04]  /*0bf0*/  IMAD R10, R10, R11, R22 ;  /* 0x0000000b0a0a7224 */ /* 0x020fc800078e0216 */
[----:B------:R-:W-:-:S04]  /*0c00*/  IMAD R9, R9, R12, R10 ;  /* 0x0000000c09097224 */ /* 0x000fc800078e020a */
[----:B------:R-:W-:-:S04]  /*0c10*/  IMAD R8, R8, R15, R9 ;  /* 0x0000000f08087224 */ /* 0x000fc800078e0209 */
[----:B------:R-:W-:-:S04]  /*0c20*/  IMAD R8, R13, R14, R8 ;  /* 0x0000000e0d087224 */ /* 0x000fc800078e0208 */
[----:B------:R-:W-:-:S07]  /*0c30*/  IMAD R5, R24, R21, R8 ;  /* 0x0000001518057224 */ /* 0x000fce00078e0208 */
.L_x_17:
[----:B------:R-:W-:Y:S05]  /*0c40*/  BSYNC.RECONVERGENT B3 ;  /* 0x0000000000037941 */ /* 0x000fea0003800200 */
.L_x_16:
[----:B------:R-:W-:-:S13]  /*0c50*/  ISETP.NE.OR P0, PT, R2, RZ, P0 ;  /* 0x000000ff0200720c */ /* 0x000fda0000705670 */
[----:B------:R-:W-:Y:S05]  /*0c60*/  @!P0 BREAK.RELIABLE B0 ;  /* 0x0000000000008942 */ /* 0x000fea0003800100 */
[----:B------:R-:W-:Y:S05]  /*0c70*/  @!P0 BRA `(.L_x_10) ;  /* 0x00000000006c8947 */ /* 0x000fea0003800000 */
.L_x_12:
[----:B------:R-:W-:Y:S05]  /*0c80*/  BSYNC.RELIABLE B0 ;  /* 0x0000000000007941 */ /* 0x000fea0003800100 */
.L_x_11:
        /* <DEDUP_REMOVED lines=26> */
.L_x_10:
[----:B------:R-:W-:Y:S05]  /*0e30*/  BSYNC.RECONVERGENT B1 ;  /* 0x0000000000017941 */ /* 0x000fea0003800200 */
.L_x_9:
[----:B------:R-:W-:-:S13]  /*0e40*/  ISETP.NE.AND P0, PT, R6, RZ, PT ;  /* 0x000000ff0600720c */ /* 0x000fda0003f05270 */
[----:B------:R-:W-:Y:S05]  /*0e50*/  @!P0 BRA `(.L_x_8) ;  /* 0x0000000000308947 */ /* 0x000fea0003800000 */
[----:B------:R-:W0:Y:S01]  /*0e60*/  LDC.64 R10, c[0x0][0x380] ;  /* 0x0000e000ff0a7b82 */ /* 0x000e220000000a00 */
[----:B------:R-:W-:-:S07]  /*0e70*/  IADD3 R2, PT, PT, -R6, RZ, RZ ;  /* 0x000000ff06027210 */ /* 0x000fce0007ffe1ff */
[----:B------:R-:W1:Y:S02]  /*0e80*/  LDC.64 R8, c[0x0][0x388] ;  /* 0x0000e200ff087b82 */ /* 0x000e640000000a00 */
.L_x_18:
        /* <DEDUP_REMOVED lines=9> */
.L_x_8:
[----:B------:R-:W-:Y:S05]  /*0f20*/  BSYNC.RECONVERGENT B2 ;  /* 0x0000000000027941 */ /* 0x000fea0003800200 */
.L_x_7:
[----:B------:R-:W-:Y:S05]  /*0f30*/  WARPSYNC.ALL ;  /* 0x0000000000007948 */ /* 0x000fea0003800000 */
[----:B------:R-:W0:Y:S01]  /*0f40*/  S2UR UR5, SR_CgaCtaId ;  /* 0x00000000000579c3 */ /* 0x000e220000008800 */
[----:B------:R-:W-:Y:S01]  /*0f50*/  UMOV UR4, 0x400 ;  /* 0x0000040000047882 */ /* 0x000fe20000000000 */
[----:B------:R-:W-:Y:S02]  /*0f60*/  ISETP.GE.U32.AND P1, PT, R3, 0x2, PT ;  /* 0x000000020300780c */ /* 0x000fe40003f26070 */
[----:B------:R-:W-:Y:S01]  /*0f70*/  ISETP.NE.AND P0, PT, R0, RZ, PT ;  /* 0x000000ff0000720c */ /* 0x000fe20003f05270 */
[----:B0-----:R-:W-:-:S06]  /*0f80*/  ULEA UR4, UR5, UR4, 0x18 ;  /* 0x0000000405047291 */ /* 0x001fcc000f8ec0ff */
[----:B------:R-:W-:-:S05]  /*0f90*/  LEA R2, R0, UR4, 0x2 ;  /* 0x0000000400027c11 */ /* 0x000fca000f8e10ff */
[----:B------:R0:W-:Y:S01]  /*0fa0*/  STS [R2], R5 ;  /* 0x0000000502007388 */ /* 0x0001e20000000800 */
[----:B------:R-:W-:Y:S06]  /*0fb0*/  BAR.SYNC.DEFER_BLOCKING 0x0 ;  /* 0x0000000000007b1d */ /* 0x000fec0000010000 */
[----:B------:R-:W-:Y:S05]  /*0fc0*/  @!P1 BRA `(.L_x_19) ;  /* 0x00000000002c9947 */ /* 0x000fea0003800000 */
.L_x_20:
[----:B------:R-:W-:Y:S01]  /*0fd0*/  BAR.SYNC.DEFER_BLOCKING 0x0 ;  /* 0x0000000000007b1d */ /* 0x000fe20000010000 */
[----:B------:R-:W-:-:S04]  /*0fe0*/  SHF.R.U32.HI R7, RZ, 0x1, R3 ;  /* 0x00000001ff077819 */ /* 0x000fc80000011603 */
[----:B------:R-:W-:-:S13]  /*0ff0*/  ISETP.GE.U32.AND P1, PT, R0, R7, PT ;  /* 0x000000070000720c */ /* 0x000fda0003f26070 */
[----:B------:R-:W-:Y:S01]  /*1000*/  @!P1 LEA R4, R7, R2, 0x2 ;  /* 0x0000000207049211 */ /* 0x000fe200078e10ff */
[----:B0-----:R-:W-:Y:S05]  /*1010*/  @!P1 LDS R5, [R2] ;  /* 0x0000000002059984 */ /* 0x001fea0000000800 */
[----:B------:R-:W0:Y:S02]  /*1020*/  @!P1 LDS R4, [R4] ;  /* 0x0000000004049984 */ /* 0x000e240000000800 */
[----:B0-----:R-:W-:-:S05]  /*1030*/  @!P1 IADD3 R5, PT, PT, R4, R5, RZ ;  /* 0x0000000504059210 */ /* 0x001fca0007ffe0ff */
[----:B------:R1:W-:Y:S01]  /*1040*/  @!P1 STS [R2], R5 ;  /* 0x0000000502009388 */ /* 0x0003e20000000800 */
[----:B------:R-:W-:Y:S02]  /*1050*/  ISETP.GT.U32.AND P1, PT, R3, 0x3, PT ;  /* 0x000000030300780c */ /* 0x000fe40003f24070 */
[----:B------:R-:W-:-:S11]  /*1060*/  MOV R3, R7 ;  /* 0x0000000700037202 */ /* 0x000fd60000000f00 */
[----:B-1----:R-:W-:Y:S05]  /*1070*/  @P1 BRA `(.L_x_20) ;  /* 0xfffffffc00d41947 */ /* 0x002fea000383ffff */
.L_x_19:
[----:B------:R-:W-:Y:S05]  /*1080*/  @P0 EXIT ;  /* 0x000000000000094d */ /* 0x000fea0003800000 */
[----:B------:R-:W1:Y:S01]  /*1090*/  S2UR UR5, SR_CgaCtaId ;  /* 0x00000000000579c3 */ /* 0x000e620000008800 */
[----:B------:R-:W-:-:S07]  /*10a0*/  UMOV UR4, 0x400 ;  /* 0x0000040000047882 */ /* 0x000fce0000000000 */
[----:B0-----:R-:W0:Y:S01]  /*10b0*/  LDC.64 R2, c[0x0][0x390] ;  /* 0x0000e400ff027b82 */ /* 0x001e220000000a00 */
[----:B-1----:R-:W-:-:S09]  /*10c0*/  ULEA UR4, UR5, UR4, 0x18 ;  /* 0x0000000405047291 */ /* 0x002fd2000f8ec0ff */
[----:B------:R-:W0:Y:S04]  /*10d0*/  LDS R5, [UR4] ;  /* 0x00000004ff057984 */ /* 0x000e280008000800 */
[----:B0-----:R-:W-:Y:S01]  /*10e0*/  REDG.E.ADD.STRONG.GPU desc[UR6][R2.64], R5 ;  /* 0x000000050200798e */ /* 0x001fe2000c12e106 */
[----:B------:R-:W-:Y:S05]  /*10f0*/  EXIT ;  /* 0x000000000000794d */ /* 0x000fea0003800000 */
.L_x_21:
        /* <DEDUP_REMOVED lines=16> */
.L_x_23:


//--------------------- .nv.shared.reserved.0     --------------------------
	.section	.nv.shared.reserved.0,"aw",@nobits
	.weak		__nv_reservedSMEM_offset_0_alias
	.size		__nv_reservedSMEM_offset_0_alias, 0, 64
	.other		__nv_reservedSMEM_offset_0_alias,@"STO_CUDA_RESERVED_SHARED STV_DEFAULT"
__nv_reservedSMEM_offset_0_alias:
	.zero		0
	.zero		64


//--------------------- .nv.shared._Z11dot_productPiS_S_i --------------------------
	.section	.nv.shared._Z11dot_productPiS_S_i,"aw",@nobits
	.sectionflags	@""
	.align	4
.nv.shared._Z11dot_productPiS_S_i:
	.zero		1536


//--------------------- .nv.constant0._Z19dot_product_shufflePiS_S_i --------------------------
	.section	.nv.constant0._Z19dot_product_shufflePiS_S_i,"a",@progbits
	.sectionflags	@""
	.align	4
.nv.constant0._Z19dot_product_shufflePiS_S_i:
	.zero		924


//--------------------- .nv.constant0._Z11dot_productPiS_S_i --------------------------
	.section	.nv.constant0._Z11dot_productPiS_S_i,"a",@progbits
	.sectionflags	@""
	.align	4
.nv.constant0._Z11dot_productPiS_S_i:
	.zero		924


//--------------------- SYMBOLS --------------------------

	.type		.nv.reservedSmem.offset0,@object
	.size		.nv.reservedSmem.offset0,0x4
	.type		.nv.reservedSmem.cap,@object
	.size		.nv.reservedSmem.cap,0x4
